//
// Generated by NVIDIA NVVM Compiler
//
// Compiler Build ID: CL-36424714
// Cuda compilation tools, release 13.0, V13.0.88
// Based on NVVM 20.0.0
//

.version 9.0
.target sm_100
.address_size 64

	// .globl	generate_image

.visible .entry generate_image(
	.param .u32 generate_image_param_0,
	.param .u32 generate_image_param_1,
	.param .u32 generate_image_param_2,
	.param .u32 generate_image_param_3,
	.param .u64 .ptr .align 1 generate_image_param_4
)
{
	.reg .pred 	%p<5>;
	.reg .b16 	%rs<3>;
	.reg .b32 	%r<22>;
	.reg .b64 	%rd<7>;

	ld.param.u32 	%r4, [generate_image_param_0];
	ld.param.u32 	%r7, [generate_image_param_1];
	ld.param.u32 	%r5, [generate_image_param_2];
	ld.param.u32 	%r6, [generate_image_param_3];
	ld.param.u64 	%rd2, [generate_image_param_4];
	cvta.to.global.u64 	%rd1, %rd2;
	mov.u32 	%r9, %ctaid.x;
	mov.u32 	%r10, %ntid.x;
	mov.u32 	%r11, %tid.x;
	mad.lo.s32 	%r1, %r9, %r10, %r11;
	mov.u32 	%r12, %ctaid.y;
	mov.u32 	%r13, %ntid.y;
	mov.u32 	%r14, %tid.y;
	mad.lo.s32 	%r15, %r12, %r13, %r14;
	setp.ge.s32 	%p1, %r1, %r4;
	setp.ge.s32 	%p2, %r15, %r7;
	or.pred  	%p3, %p1, %p2;
	@%p3 bra 	$L__BB0_4;
	mad.lo.s32 	%r16, %r15, %r4, %r1;
	mul.lo.s32 	%r3, %r16, 3;
	sub.s32 	%r17, %r1, %r5;
	sub.s32 	%r18, %r15, %r6;
	mul.lo.s32 	%r19, %r17, %r17;
	mad.lo.s32 	%r20, %r18, %r18, %r19;
	setp.gt.u32 	%p4, %r20, 400;
	@%p4 bra 	$L__BB0_3;
	cvt.s64.s32 	%rd5, %r3;
	add.s64 	%rd6, %rd1, %rd5;
	mov.b16 	%rs1, 255;
	st.global.u8 	[%rd6], %rs1;
	mov.b16 	%rs2, 0;
	st.global.u8 	[%rd6+1], %rs2;
	st.global.u8 	[%rd6+2], %rs2;
	bra.uni 	$L__BB0_4;
$L__BB0_3:
	cvt.s64.s32 	%rd3, %r3;
	add.s64 	%rd4, %rd1, %rd3;
	st.global.u8 	[%rd4], %r1;
	st.global.u8 	[%rd4+1], %r15;
	add.s32 	%r21, %r1, %r15;
	st.global.u8 	[%rd4+2], %r21;
$L__BB0_4:
	ret;

}


// ===== COMPILED SASS (sm_100) =====

	.target	sm_100

	.elftype	@"ET_EXEC"


//--------------------- .note.nv.tkinfo           --------------------------
	.section	.note.nv.tkinfo,"",@"SHT_NOTE"
	.sectionflags	@"SHF_NOTE_NV_TKINFO"
	.tkinfo
        /*0018*/ 	.word	0x00000002
        /*0030*/ 	.string	""
        /*0030*/ 	.string	"ptxas"
        /*0030*/ 	.string	"Cuda compilation tools, release 13.0, V13.0.88"
        /*0030*/ 	.string	"Build cuda_13.0.r13.0/compiler.36424714_0"
        /*0030*/ 	.string	"-arch sm_100 -m 64 "



//--------------------- .note.nv.cuinfo           --------------------------
	.section	.note.nv.cuinfo,"",@"SHT_NOTE"
	.sectionflags	@"SHF_NOTE_NV_CUINFO"
        /*0018*/ 	.short	0x0002
        /*001a*/ 	.short	0x0064
        /*001c*/ 	.short	0x0082
	.zero		2


//--------------------- .nv.info                  --------------------------
	.section	.nv.info,"",@"SHT_CUDA_INFO"
	.align	4


	//----- nvinfo : EIATTR_REGCOUNT
	.align		4
        /*0000*/ 	.byte	0x04, 0x2f
        /*0002*/ 	.short	(.L_1 - .L_0)
	.align		4
.L_0:
        /*0004*/ 	.word	index@(generate_image)
        /*0008*/ 	.word	0x0000000a


	//----- nvinfo : EIATTR_FRAME_SIZE
	.align		4
.L_1:
        /*000c*/ 	.byte	0x04, 0x11
        /*000e*/ 	.short	(.L_3 - .L_2)
	.align		4
.L_2:
        /*0010*/ 	.word	index@(generate_image)
        /*0014*/ 	.word	0x00000000


	//----- nvinfo : EIATTR_MIN_STACK_SIZE
	.align		4
.L_3:
        /*0018*/ 	.byte	0x04, 0x12
        /*001a*/ 	.short	(.L_5 - .L_4)
	.align		4
.L_4:
        /*001c*/ 	.word	index@(generate_image)
        /*0020*/ 	.word	0x00000000
.L_5:


//--------------------- .nv.compat                --------------------------
	.section	.nv.compat,"",@"SHT_CUDA_COMPAT_INFO"
	.align	4
        /*0000*/ 	.byte	0x02, 0x09, 0x00, 0x00, 0x02, 0x02, 0x01, 0x00, 0x02, 0x05, 0x05, 0x00, 0x03, 0x07, 0x01, 0x01
        /*0010*/ 	.byte	0x02, 0x03, 0x00, 0x00, 0x02, 0x06, 0x01, 0x00, 0x04, 0x0b, 0x08, 0x00, 0x09, 0x00, 0x00, 0x00
        /*0020*/ 	.byte	0x00, 0x00, 0x00, 0x00


//--------------------- .nv.info.generate_image   --------------------------
	.section	.nv.info.generate_image,"",@"SHT_CUDA_INFO"
	.sectionflags	@""
	.align	4


	//----- nvinfo : EIATTR_CUDA_API_VERSION
	.align		4
        /*0000*/ 	.byte	0x04, 0x37
        /*0002*/ 	.short	(.L_7 - .L_6)
.L_6:
        /*0004*/ 	.word	0x00000082


	//----- nvinfo : EIATTR_KPARAM_INFO
	.align		4
.L_7:
        /*0008*/ 	.byte	0x04, 0x17
        /*000a*/ 	.short	(.L_9 - .L_8)
.L_8:
        /*000c*/ 	.word	0x00000000
        /*0010*/ 	.short	0x0004
        /*0012*/ 	.short	0x0010
        /*0014*/ 	.byte	0x00, 0xf5, 0x21, 0x00


	//----- nvinfo : EIATTR_KPARAM_INFO
	.align		4
.L_9:
        /*0018*/ 	.byte	0x04, 0x17
        /*001a*/ 	.short	(.L_11 - .L_10)
.L_10:
        /*001c*/ 	.word	0x00000000
        /*0020*/ 	.short	0x0003
        /*0022*/ 	.short	0x000c
        /*0024*/ 	.byte	0x00, 0xf0, 0x11, 0x00


	//----- nvinfo : EIATTR_KPARAM_INFO
	.align		4
.L_11:
        /*0028*/ 	.byte	0x04, 0x17
        /*002a*/ 	.short	(.L_13 - .L_12)
.L_12:
        /*002c*/ 	.word	0x00000000
        /*0030*/ 	.short	0x0002
        /*0032*/ 	.short	0x0008
        /*0034*/ 	.byte	0x00, 0xf0, 0x11, 0x00


	//----- nvinfo : EIATTR_KPARAM_INFO
	.align		4
.L_13:
        /*0038*/ 	.byte	0x04, 0x17
        /*003a*/ 	.short	(.L_15 - .L_14)
.L_14:
        /*003c*/ 	.word	0x00000000
        /*0040*/ 	.short	0x0001
        /*0042*/ 	.short	0x0004
        /*0044*/ 	.byte	0x00, 0xf0, 0x11, 0x00


	//----- nvinfo : EIATTR_KPARAM_INFO
	.align		4
.L_15:
        /*0048*/ 	.byte	0x04, 0x17
        /*004a*/ 	.short	(.L_17 - .L_16)
.L_16:
        /*004c*/ 	.word	0x00000000
        /*0050*/ 	.short	0x0000
        /*0052*/ 	.short	0x0000
        /*0054*/ 	.byte	0x00, 0xf0, 0x11, 0x00


	//----- nvinfo : EIATTR_SPARSE_MMA_MASK
	.align		4
.L_17:
        /*0058*/ 	.byte	0x03, 0x50
        /*005a*/ 	.short	0x0000


	//----- nvinfo : EIATTR_MAXREG_COUNT
	.align		4
        /*005c*/ 	.byte	0x03, 0x1b
        /*005e*/ 	.short	0x00ff


	//----- nvinfo : EIATTR_MERCURY_ISA_VERSION
	.align		4
        /*0060*/ 	.byte	0x03, 0x5f
        /*0062*/ 	.short	0x0101


	//----- nvinfo : EIATTR_VRC_CTA_INIT_COUNT
	.align		4
        /*0064*/ 	.byte	0x02, 0x4a
	.zero		1
	.zero		1


	//----- nvinfo : EIATTR_EXIT_INSTR_OFFSETS
	.align		4
        /*0068*/ 	.byte	0x04, 0x1c
        /*006a*/ 	.short	(.L_19 - .L_18)


	//   ....[0]....
.L_18:
        /*006c*/ 	.word	0x000000c0


	//   ....[1]....
        /*0070*/ 	.word	0x000001e0


	//   ....[2]....
        /*0074*/ 	.word	0x00000260


	//----- nvinfo : EIATTR_CRS_STACK_SIZE
	.align		4
.L_19:
        /*0078*/ 	.byte	0x04, 0x1e
        /*007a*/ 	.short	(.L_21 - .L_20)
.L_20:
        /*007c*/ 	.word	0x00000000


	//----- nvinfo : EIATTR_CBANK_PARAM_SIZE
	.align		4
.L_21:
        /*0080*/ 	.byte	0x03, 0x19
        /*0082*/ 	.short	0x0018


	//----- nvinfo : EIATTR_PARAM_CBANK
	.align		4
        /*0084*/ 	.byte	0x04, 0x0a
        /*0086*/ 	.short	(.L_23 - .L_22)
	.align		4
.L_22:
        /*0088*/ 	.word	index@(.nv.constant0.generate_image)
        /*008c*/ 	.short	0x0380
        /*008e*/ 	.short	0x0018


	//----- nvinfo : EIATTR_SW_WAR
	.align		4
.L_23:
        /*0090*/ 	.byte	0x04, 0x36
        /*0092*/ 	.short	(.L_25 - .L_24)
.L_24:
        /*0094*/ 	.word	0x00000008
.L_25:


//--------------------- .nv.callgraph             --------------------------
	.section	.nv.callgraph,"",@"SHT_CUDA_CALLGRAPH"
	.align	4
	.sectionentsize	8
	.align		4
        /*0000*/ 	.word	0x00000000
	.align		4
        /*0004*/ 	.word	0xffffffff
	.align		4
        /*0008*/ 	.word	0x00000000
	.align		4
        /*000c*/ 	.word	0xfffffffe
	.align		4
        /*0010*/ 	.word	0x00000000
	.align		4
        /*0014*/ 	.word	0xfffffffd
	.align		4
        /*0018*/ 	.word	0x00000000
	.align		4
        /*001c*/ 	.word	0xfffffffc


//--------------------- .text.generate_image      --------------------------
	.section	.text.generate_image,"ax",@progbits
	.align	128
        .global         generate_image
        .type           generate_image,@function
        .size           generate_image,(.L_x_2 - generate_image)
        .other          generate_image,@"STO_CUDA_ENTRY STV_DEFAULT"
generate_image:
.text.generate_image:
[----:B------:R-:W-:Y:S01]  /*0000*/  LDC R1, c[0x0][0x37c] ;  /* 0x0000df00ff017b82 */ /* 0x000fe20000000800 */
[----:B------:R-:W0:Y:S07]  /*0010*/  S2R R3, SR_TID.Y ;  /* 0x0000000000037919 */ /* 0x000e2e0000002200 */
[----:B------:R-:W1:Y:S01]  /*0020*/  LDC R5, c[0x0][0x360] ;  /* 0x0000d800ff057b82 */ /* 0x000e620000000800 */
[----:B------:R-:W2:Y:S01]  /*0030*/  LDCU.64 UR6, c[0x0][0x380] ;  /* 0x00007000ff0677ac */ /* 0x000ea20008000a00 */
[----:B------:R-:W1:Y:S06]  /*0040*/  S2R R2, SR_TID.X ;  /* 0x0000000000027919 */ /* 0x000e6c0000002100 */
[----:B------:R-:W0:Y:S08]  /*0050*/  S2UR UR5, SR_CTAID.Y ;  /* 0x00000000000579c3 */ /* 0x000e300000002600 */
[----:B------:R-:W0:Y:S08]  /*0060*/  LDC R0, c[0x0][0x364] ;  /* 0x0000d900ff007b82 */ /* 0x000e300000000800 */
[----:B------:R-:W1:Y:S01]  /*0070*/  S2UR UR4, SR_CTAID.X ;  /* 0x00000000000479c3 */ /* 0x000e620000002500 */
[----:B0-----:R-:W-:-:S05]  /*0080*/  IMAD R0, R0, UR5, R3 ;  /* 0x0000000500007c24 */ /* 0x001fca000f8e0203 */
[----:B--2---:R-:W-:Y:S01]  /*0090*/  ISETP.GE.AND P0, PT, R0, UR7, PT ;  /* 0x0000000700007c0c */ /* 0x004fe2000bf06270 */
[----:B-1----:R-:W-:-:S05]  /*00a0*/  IMAD R5, R5, UR4, R2 ;  /* 0x0000000405057c24 */ /* 0x002fca000f8e0202 */
[----:B------:R-:W-:-:S13]  /*00b0*/  ISETP.GE.OR P0, PT, R5, UR6, P0 ;  /* 0x0000000605007c0c */ /* 0x000fda0008706670 */
[----:B------:R-:W-:Y:S05]  /*00c0*/  @P0 EXIT ;  /* 0x000000000000094d */ /* 0x000fea0003800000 */
[----:B------:R-:W0:Y:S02]  /*00d0*/  LDCU.64 UR4, c[0x0][0x388] ;  /* 0x00007100ff0477ac */ /* 0x000e240008000a00 */
[----:B0-----:R-:W-:Y:S02]  /*00e0*/  VIADD R2, R5, -UR4 ;  /* 0x8000000405027c36 */ /* 0x001fe40008000000 */
[----:B------:R-:W-:Y:S01]  /*00f0*/  VIADD R3, R0, -UR5 ;  /* 0x8000000500037c36 */ /* 0x000fe20008000000 */
[----:B------:R-:W0:Y:S01]  /*0100*/  LDCU.64 UR4, c[0x0][0x358] ;  /* 0x00006b00ff0477ac */ /* 0x000e220008000a00 */
[----:B------:R-:W-:-:S04]  /*0110*/  IMAD R2, R2, R2, RZ ;  /* 0x0000000202027224 */ /* 0x000fc800078e02ff */
[----:B------:R-:W-:-:S05]  /*0120*/  IMAD R2, R3, R3, R2 ;  /* 0x0000000303027224 */ /* 0x000fca00078e0202 */
[----:B------:R-:W-:Y:S01]  /*0130*/  ISETP.GT.U32.AND P0, PT, R2, 0x190, PT ;  /* 0x000001900200780c */ /* 0x000fe20003f04070 */
[----:B------:R-:W-:-:S04]  /*0140*/  IMAD R2, R0, UR6, R5 ;  /* 0x0000000600027c24 */ /* 0x000fc8000f8e0205 */
[----:B------:R-:W-:-:S08]  /*0150*/  IMAD R3, R2, 0x3, RZ ;  /* 0x0000000302037824 */ /* 0x000fd000078e02ff */
[----:B0-----:R-:W-:Y:S05]  /*0160*/  @P0 BRA `(.L_x_0) ;  /* 0x0000000000200947 */ /* 0x001fea0003800000 */
[----:B------:R-:W0:Y:S01]  /*0170*/  LDCU.64 UR6, c[0x0][0x390] ;  /* 0x00007200ff0677ac */ /* 0x000e220008000a00 */
[----:B------:R-:W-:Y:S01]  /*0180*/  HFMA2 R0, -RZ, RZ, 0, 1.5199184417724609375e-05 ;  /* 0x000000ffff007431 */ /* 0x000fe200000001ff */
[----:B0-----:R-:W-:-:S04]  /*0190*/  IADD3 R2, P0, PT, R3, UR6, RZ ;  /* 0x0000000603027c10 */ /* 0x001fc8000ff1e0ff */
[----:B------:R-:W-:-:S05]  /*01a0*/  LEA.HI.X.SX32 R3, R3, UR7, 0x1, P0 ;  /* 0x0000000703037c11 */ /* 0x000fca00080f0eff */
[----:B------:R-:W-:Y:S04]  /*01b0*/  STG.E.U8 desc[UR4][R2.64], R0 ;  /* 0x0000000002007986 */ /* 0x000fe8000c101104 */
[----:B------:R-:W-:Y:S04]  /*01c0*/  STG.E.U8 desc[UR4][R2.64+0x1], RZ ;  /* 0x000001ff02007986 */ /* 0x000fe8000c101104 */
[----:B------:R-:W-:Y:S01]  /*01d0*/  STG.E.U8 desc[UR4][R2.64+0x2], RZ ;  /* 0x000002ff02007986 */ /* 0x000fe2000c101104 */
[----:B------:R-:W-:Y:S05]  /*01e0*/  EXIT ;  /* 0x000000000000794d */ /* 0x000fea0003800000 */
.L_x_0:
[----:B------:R-:W0:Y:S01]  /*01f0*/  LDCU.64 UR6, c[0x0][0x390] ;  /* 0x00007200ff0677ac */ /* 0x000e220008000a00 */
[----:B------:R-:W-:Y:S02]  /*0200*/  IADD3 R7, PT, PT, R5, R0, RZ ;  /* 0x0000000005077210 */ /* 0x000fe40007ffe0ff */
[----:B0-----:R-:W-:-:S04]  /*0210*/  IADD3 R2, P0, PT, R3, UR6, RZ ;  /* 0x0000000603027c10 */ /* 0x001fc8000ff1e0ff */
[----:B------:R-:W-:-:S05]  /*0220*/  LEA.HI.X.SX32 R3, R3, UR7, 0x1, P0 ;  /* 0x0000000703037c11 */ /* 0x000fca00080f0eff */
[----:B------:R-:W-:Y:S04]  /*0230*/  STG.E.U8 desc[UR4][R2.64], R5 ;  /* 0x0000000502007986 */ /* 0x000fe8000c101104 */
[----:B------:R-:W-:Y:S04]  /*0240*/  STG.E.U8 desc[UR4][R2.64+0x1], R0 ;  /* 0x0000010002007986 */ /* 0x000fe8000c101104 */
[----:B------:R-:W-:Y:S01]  /*0250*/  STG.E.U8 desc[UR4][R2.64+0x2], R7 ;  /* 0x0000020702007986 */ /* 0x000fe2000c101104 */
[----:B------:R-:W-:Y:S05]  /*0260*/  EXIT ;  /* 0x000000000000794d */ /* 0x000fea0003800000 */
.L_x_1:
[----:B------:R-:W-:-:S00]  /*0270*/  BRA `(.L_x_1) ;  /* 0xfffffffc00fc7947 */ /* 0x000fc0000383ffff */
[----:B------:R-:W-:-:S00]  /*0280*/  NOP ;  /* 0x0000000000007918 */ /* 0x000fc00000000000 */
[----:B------:R-:W-:-:S00]  /*0290*/  NOP ;  /* 0x0000000000007918 */ /* 0x000fc00000000000 */
[----:B------:R-:W-:-:S00]  /*02a0*/  NOP ;  /* 0x0000000000007918 */ /* 0x000fc00000000000 */
[----:B------:R-:W-:-:S00]  /*02b0*/  NOP ;  /* 0x0000000000007918 */ /* 0x000fc00000000000 */
[----:B------:R-:W-:-:S00]  /*02c0*/  NOP ;  /* 0x0000000000007918 */ /* 0x000fc00000000000 */
[----:B------:R-:W-:-:S00]  /*02d0*/  NOP ;  /* 0x0000000000007918 */ /* 0x000fc00000000000 */
[----:B------:R-:W-:-:S00]  /*02e0*/  NOP ;  /* 0x0000000000007918 */ /* 0x000fc00000000000 */
[----:B------:R-:W-:-:S00]  /*02f0*/  NOP ;  /* 0x0000000000007918 */ /* 0x000fc00000000000 */
.L_x_2:


//--------------------- .nv.shared.reserved.0     --------------------------
	.section	.nv.shared.reserved.0,"aw",@nobits
	.weak		__nv_reservedSMEM_offset_0_alias
	.size		__nv_reservedSMEM_offset_0_alias, 0, 64
	.other		__nv_reservedSMEM_offset_0_alias,@"STO_CUDA_RESERVED_SHARED STV_DEFAULT"
__nv_reservedSMEM_offset_0_alias:
	.zero		0
	.zero		64


//--------------------- .nv.constant0.generate_image --------------------------
	.section	.nv.constant0.generate_image,"a",@progbits
	.sectionflags	@""
	.align	4
.nv.constant0.generate_image:
	.zero		920


//--------------------- SYMBOLS --------------------------

	.type		.nv.reservedSmem.offset0,@object
	.size		.nv.reservedSmem.offset0,0x4
